//
// Generated by NVIDIA NVVM Compiler
//
// Compiler Build ID: CL-36424714
// Cuda compilation tools, release 13.0, V13.0.88
// Based on NVVM 20.0.0
//

.version 9.0
.target sm_100
.address_size 64

	// .globl	_Z6kernelPdS_i

.visible .entry _Z6kernelPdS_i(
	.param .u64 .ptr .align 1 _Z6kernelPdS_i_param_0,
	.param .u64 .ptr .align 1 _Z6kernelPdS_i_param_1,
	.param .u32 _Z6kernelPdS_i_param_2
)
{
	.reg .pred 	%p<9>;
	.reg .b32 	%r<28>;
	.reg .b64 	%rd<30>;
	.reg .b64 	%fd<19>;

	ld.param.u64 	%rd2, [_Z6kernelPdS_i_param_0];
	ld.param.u64 	%rd3, [_Z6kernelPdS_i_param_1];
	ld.param.u32 	%r6, [_Z6kernelPdS_i_param_2];
	cvta.to.global.u64 	%rd1, %rd3;
	mov.u32 	%r7, %ctaid.y;
	mov.u32 	%r8, %ntid.y;
	mov.u32 	%r1, %tid.y;
	mad.lo.s32 	%r9, %r7, %r8, %r1;
	mov.u32 	%r10, %ctaid.x;
	mov.u32 	%r11, %ntid.x;
	mov.u32 	%r3, %tid.x;
	mad.lo.s32 	%r12, %r10, %r11, %r3;
	setp.eq.s32 	%p1, %r9, 0;
	add.s32 	%r13, %r6, -1;
	setp.ge.s32 	%p2, %r9, %r13;
	or.pred  	%p3, %p1, %p2;
	setp.lt.s32 	%p4, %r12, 1;
	or.pred  	%p5, %p4, %p3;
	setp.ge.s32 	%p6, %r12, %r13;
	or.pred  	%p7, %p5, %p6;
	@%p7 bra 	$L__BB0_2;
	cvta.to.global.u64 	%rd4, %rd2;
	add.s32 	%r14, %r9, -1;
	mul.lo.s32 	%r15, %r6, %r14;
	cvt.s64.s32 	%rd5, %r15;
	cvt.u64.u32 	%rd6, %r12;
	add.s64 	%rd7, %rd5, %rd6;
	shl.b64 	%rd8, %rd7, 3;
	add.s64 	%rd9, %rd4, %rd8;
	ld.global.f64 	%fd1, [%rd9+-8];
	add.s32 	%r16, %r15, %r12;
	mul.wide.s32 	%rd10, %r16, 8;
	add.s64 	%rd11, %rd4, %rd10;
	ld.global.f64 	%fd2, [%rd11];
	add.f64 	%fd3, %fd1, %fd2;
	ld.global.f64 	%fd4, [%rd11+8];
	add.f64 	%fd5, %fd3, %fd4;
	mul.lo.s32 	%r17, %r6, %r9;
	cvt.s64.s32 	%rd12, %r17;
	add.s64 	%rd13, %rd12, %rd6;
	shl.b64 	%rd14, %rd13, 3;
	add.s64 	%rd15, %rd4, %rd14;
	ld.global.f64 	%fd6, [%rd15+-8];
	add.f64 	%fd7, %fd5, %fd6;
	add.s32 	%r18, %r16, %r6;
	mul.wide.s32 	%rd16, %r6, 8;
	add.s64 	%rd17, %rd11, %rd16;
	ld.global.f64 	%fd8, [%rd17];
	add.f64 	%fd9, %fd7, %fd8;
	ld.global.f64 	%fd10, [%rd17+8];
	add.f64 	%fd11, %fd9, %fd10;
	add.s32 	%r19, %r17, %r6;
	cvt.s64.s32 	%rd18, %r19;
	add.s64 	%rd19, %rd18, %rd6;
	shl.b64 	%rd20, %rd19, 3;
	add.s64 	%rd21, %rd4, %rd20;
	ld.global.f64 	%fd12, [%rd21+-8];
	add.f64 	%fd13, %fd11, %fd12;
	add.s64 	%rd22, %rd17, %rd16;
	ld.global.f64 	%fd14, [%rd22];
	add.f64 	%fd15, %fd13, %fd14;
	ld.global.f64 	%fd16, [%rd22+8];
	add.f64 	%fd17, %fd15, %fd16;
	div.rn.f64 	%fd18, %fd17, 0d4022000000000000;
	mul.wide.s32 	%rd23, %r18, 8;
	add.s64 	%rd24, %rd1, %rd23;
	st.global.f64 	[%rd24], %fd18;
$L__BB0_2:
	or.b32  	%r20, %r3, %r1;
	setp.ne.s32 	%p8, %r20, 0;
	@%p8 bra 	$L__BB0_4;
	shr.u32 	%r21, %r6, 31;
	add.s32 	%r22, %r6, %r21;
	shr.s32 	%r23, %r22, 1;
	mul.lo.s32 	%r24, %r23, %r6;
	add.s32 	%r25, %r24, %r23;
	mul.wide.s32 	%rd25, %r25, 8;
	add.s64 	%rd26, %rd1, %rd25;
	mov.b64 	%rd27, 4652007308841189376;
	st.global.u64 	[%rd26], %rd27;
	sub.s32 	%r26, %r24, %r6;
	add.s32 	%r27, %r26, %r23;
	mul.wide.s32 	%rd28, %r27, 8;
	add.s64 	%rd29, %rd1, %rd28;
	st.global.u64 	[%rd29], %rd27;
	st.global.u64 	[%rd29+-8], %rd27;
	st.global.u64 	[%rd26+-8], %rd27;
$L__BB0_4:
	ret;

}


// ===== COMPILED SASS (sm_100) =====

	.target	sm_100

	.elftype	@"ET_EXEC"


//--------------------- .note.nv.tkinfo           --------------------------
	.section	.note.nv.tkinfo,"",@"SHT_NOTE"
	.sectionflags	@"SHF_NOTE_NV_TKINFO"
	.tkinfo
        /*0018*/ 	.word	0x00000002
        /*0030*/ 	.string	""
        /*0030*/ 	.string	"ptxas"
        /*0030*/ 	.string	"Cuda compilation tools, release 13.0, V13.0.88"
        /*0030*/ 	.string	"Build cuda_13.0.r13.0/compiler.36424714_0"
        /*0030*/ 	.string	"-arch sm_100 -m 64 "



//--------------------- .note.nv.cuinfo           --------------------------
	.section	.note.nv.cuinfo,"",@"SHT_NOTE"
	.sectionflags	@"SHF_NOTE_NV_CUINFO"
        /*0018*/ 	.short	0x0002
        /*001a*/ 	.short	0x0064
        /*001c*/ 	.short	0x0082
	.zero		2


//--------------------- .nv.info                  --------------------------
	.section	.nv.info,"",@"SHT_CUDA_INFO"
	.align	4


	//----- nvinfo : EIATTR_REGCOUNT
	.align		4
        /*0000*/ 	.byte	0x04, 0x2f
        /*0002*/ 	.short	(.L_1 - .L_0)
	.align		4
.L_0:
        /*0004*/ 	.word	index@(_Z6kernelPdS_i)
        /*0008*/ 	.word	0x0000001e


	//----- nvinfo : EIATTR_FRAME_SIZE
	.align		4
.L_1:
        /*000c*/ 	.byte	0x04, 0x11
        /*000e*/ 	.short	(.L_3 - .L_2)
	.align		4
.L_2:
        /*0010*/ 	.word	index@($__internal_0_$__cuda_sm20_div_rn_f64_full)
        /*0014*/ 	.word	0x00000000


	//----- nvinfo : EIATTR_FRAME_SIZE
	.align		4
.L_3:
        /*0018*/ 	.byte	0x04, 0x11
        /*001a*/ 	.short	(.L_5 - .L_4)
	.align		4
.L_4:
        /*001c*/ 	.word	index@(_Z6kernelPdS_i)
        /*0020*/ 	.word	0x00000000


	//----- nvinfo : EIATTR_MIN_STACK_SIZE
	.align		4
.L_5:
        /*0024*/ 	.byte	0x04, 0x12
        /*0026*/ 	.short	(.L_7 - .L_6)
	.align		4
.L_6:
        /*0028*/ 	.word	index@(_Z6kernelPdS_i)
        /*002c*/ 	.word	0x00000000
.L_7:


//--------------------- .nv.compat                --------------------------
	.section	.nv.compat,"",@"SHT_CUDA_COMPAT_INFO"
	.align	4
        /*0000*/ 	.byte	0x02, 0x09, 0x00, 0x00, 0x02, 0x02, 0x01, 0x00, 0x02, 0x05, 0x05, 0x00, 0x03, 0x07, 0x01, 0x01
        /*0010*/ 	.byte	0x02, 0x03, 0x00, 0x00, 0x02, 0x06, 0x01, 0x00, 0x04, 0x0b, 0x08, 0x00, 0x01, 0x00, 0x00, 0x00
        /*0020*/ 	.byte	0x00, 0x00, 0x00, 0x00


//--------------------- .nv.info._Z6kernelPdS_i   --------------------------
	.section	.nv.info._Z6kernelPdS_i,"",@"SHT_CUDA_INFO"
	.sectionflags	@""
	.align	4


	//----- nvinfo : EIATTR_CUDA_API_VERSION
	.align		4
        /*0000*/ 	.byte	0x04, 0x37
        /*0002*/ 	.short	(.L_9 - .L_8)
.L_8:
        /*0004*/ 	.word	0x00000082


	//----- nvinfo : EIATTR_KPARAM_INFO
	.align		4
.L_9:
        /*0008*/ 	.byte	0x04, 0x17
        /*000a*/ 	.short	(.L_11 - .L_10)
.L_10:
        /*000c*/ 	.word	0x00000000
        /*0010*/ 	.short	0x0002
        /*0012*/ 	.short	0x0010
        /*0014*/ 	.byte	0x00, 0xf0, 0x11, 0x00


	//----- nvinfo : EIATTR_KPARAM_INFO
	.align		4
.L_11:
        /*0018*/ 	.byte	0x04, 0x17
        /*001a*/ 	.short	(.L_13 - .L_12)
.L_12:
        /*001c*/ 	.word	0x00000000
        /*0020*/ 	.short	0x0001
        /*0022*/ 	.short	0x0008
        /*0024*/ 	.byte	0x00, 0xf5, 0x21, 0x00


	//----- nvinfo : EIATTR_KPARAM_INFO
	.align		4
.L_13:
        /*0028*/ 	.byte	0x04, 0x17
        /*002a*/ 	.short	(.L_15 - .L_14)
.L_14:
        /*002c*/ 	.word	0x00000000
        /*0030*/ 	.short	0x0000
        /*0032*/ 	.short	0x0000
        /*0034*/ 	.byte	0x00, 0xf5, 0x21, 0x00


	//----- nvinfo : EIATTR_SPARSE_MMA_MASK
	.align		4
.L_15:
        /*0038*/ 	.byte	0x03, 0x50
        /*003a*/ 	.short	0x0000


	//----- nvinfo : EIATTR_MAXREG_COUNT
	.align		4
        /*003c*/ 	.byte	0x03, 0x1b
        /*003e*/ 	.short	0x00ff


	//----- nvinfo : EIATTR_MERCURY_ISA_VERSION
	.align		4
        /*0040*/ 	.byte	0x03, 0x5f
        /*0042*/ 	.short	0x0101


	//----- nvinfo : EIATTR_VRC_CTA_INIT_COUNT
	.align		4
        /*0044*/ 	.byte	0x02, 0x4a
	.zero		1
	.zero		1


	//----- nvinfo : EIATTR_EXIT_INSTR_OFFSETS
	.align		4
        /*0048*/ 	.byte	0x04, 0x1c
        /*004a*/ 	.short	(.L_17 - .L_16)


	//   ....[0]....
.L_16:
        /*004c*/ 	.word	0x00000530


	//   ....[1]....
        /*0050*/ 	.word	0x00000630


	//----- nvinfo : EIATTR_CRS_STACK_SIZE
	.align		4
.L_17:
        /*0054*/ 	.byte	0x04, 0x1e
        /*0056*/ 	.short	(.L_19 - .L_18)
.L_18:
        /*0058*/ 	.word	0x00000000


	//----- nvinfo : EIATTR_CBANK_PARAM_SIZE
	.align		4
.L_19:
        /*005c*/ 	.byte	0x03, 0x19
        /*005e*/ 	.short	0x0014


	//----- nvinfo : EIATTR_PARAM_CBANK
	.align		4
        /*0060*/ 	.byte	0x04, 0x0a
        /*0062*/ 	.short	(.L_21 - .L_20)
	.align		4
.L_20:
        /*0064*/ 	.word	index@(.nv.constant0._Z6kernelPdS_i)
        /*0068*/ 	.short	0x0380
        /*006a*/ 	.short	0x0014


	//----- nvinfo : EIATTR_SW_WAR
	.align		4
.L_21:
        /*006c*/ 	.byte	0x04, 0x36
        /*006e*/ 	.short	(.L_23 - .L_22)
.L_22:
        /*0070*/ 	.word	0x00000008
.L_23:


//--------------------- .nv.callgraph             --------------------------
	.section	.nv.callgraph,"",@"SHT_CUDA_CALLGRAPH"
	.align	4
	.sectionentsize	8
	.align		4
        /*0000*/ 	.word	0x00000000
	.align		4
        /*0004*/ 	.word	0xffffffff
	.align		4
        /*0008*/ 	.word	0x00000000
	.align		4
        /*000c*/ 	.word	0xfffffffe
	.align		4
        /*0010*/ 	.word	0x00000000
	.align		4
        /*0014*/ 	.word	0xfffffffd
	.align		4
        /*0018*/ 	.word	0x00000000
	.align		4
        /*001c*/ 	.word	0xfffffffc


//--------------------- .text._Z6kernelPdS_i      --------------------------
	.section	.text._Z6kernelPdS_i,"ax",@progbits
	.align	128
        .global         _Z6kernelPdS_i
        .type           _Z6kernelPdS_i,@function
        .size           _Z6kernelPdS_i,(.L_x_9 - _Z6kernelPdS_i)
        .other          _Z6kernelPdS_i,@"STO_CUDA_ENTRY STV_DEFAULT"
_Z6kernelPdS_i:
.text._Z6kernelPdS_i:
[----:B------:R-:W-:Y:S01]  /*0000*/  LDC R1, c[0x0][0x37c] ;  /* 0x0000df00ff017b82 */ /* 0x000fe20000000800 */
[----:B------:R-:W0:Y:S07]  /*0010*/  S2R R0, SR_TID.Y ;  /* 0x0000000000007919 */ /* 0x000e2e0000002200 */
[----:B------:R-:W0:Y:S01]  /*0020*/  S2UR UR4, SR_CTAID.Y ;  /* 0x00000000000479c3 */ /* 0x000e220000002600 */
[----:B------:R-:W-:Y:S01]  /*0030*/  BSSY.RECONVERGENT B0, `(.L_x_0) ;  /* 0x000004e000007945 */ /* 0x000fe20003800200 */
[----:B------:R-:W1:Y:S06]  /*0040*/  S2R R5, SR_TID.X ;  /* 0x0000000000057919 */ /* 0x000e6c0000002100 */
[----:B------:R-:W0:Y:S08]  /*0050*/  LDC R3, c[0x0][0x364] ;  /* 0x0000d900ff037b82 */ /* 0x000e300000000800 */
[----:B------:R-:W2:Y:S08]  /*0060*/  LDC R4, c[0x0][0x390] ;  /* 0x0000e400ff047b82 */ /* 0x000eb00000000800 */
[----:B------:R-:W1:Y:S08]  /*0070*/  S2UR UR5, SR_CTAID.X ;  /* 0x00000000000579c3 */ /* 0x000e700000002500 */
[----:B------:R-:W1:Y:S01]  /*0080*/  LDC R2, c[0x0][0x360] ;  /* 0x0000d800ff027b82 */ /* 0x000e620000000800 */
[----:B0-----:R-:W-:-:S02]  /*0090*/  IMAD R3, R3, UR4, R0 ;  /* 0x0000000403037c24 */ /* 0x001fc4000f8e0200 */
[----:B--2---:R-:W-:-:S05]  /*00a0*/  VIADD R6, R4, 0xffffffff ;  /* 0xffffffff04067836 */ /* 0x004fca0000000000 */
[----:B------:R-:W-:-:S04]  /*00b0*/  ISETP.GE.AND P0, PT, R3, R6, PT ;  /* 0x000000060300720c */ /* 0x000fc80003f06270 */
[----:B------:R-:W-:Y:S01]  /*00c0*/  ISETP.EQ.OR P0, PT, R3, RZ, P0 ;  /* 0x000000ff0300720c */ /* 0x000fe20000702670 */
[----:B-1----:R-:W-:Y:S01]  /*00d0*/  IMAD R2, R2, UR5, R5 ;  /* 0x0000000502027c24 */ /* 0x002fe2000f8e0205 */
[----:B------:R-:W0:Y:S04]  /*00e0*/  LDCU.64 UR4, c[0x0][0x358] ;  /* 0x00006b00ff0477ac */ /* 0x000e280008000a00 */
[----:B------:R-:W-:-:S04]  /*00f0*/  ISETP.LT.OR P0, PT, R2, 0x1, P0 ;  /* 0x000000010200780c */ /* 0x000fc80000701670 */
[----:B------:R-:W-:-:S13]  /*0100*/  ISETP.GE.OR P0, PT, R2, R6, P0 ;  /* 0x000000060200720c */ /* 0x000fda0000706670 */
[----:B0-----:R-:W-:Y:S05]  /*0110*/  @P0 BRA `(.L_x_1) ;  /* 0x0000000000fc0947 */ /* 0x001fea0003800000 */
[----:B------:R-:W0:Y:S01]  /*0120*/  LDC.64 R6, c[0x0][0x380] ;  /* 0x0000e000ff067b82 */ /* 0x000e220000000a00 */
[----:B------:R-:W1:Y:S01]  /*0130*/  LDCU.64 UR6, c[0x0][0x380] ;  /* 0x00007000ff0677ac */ /* 0x000e620008000a00 */
[C---:B------:R-:W-:Y:S02]  /*0140*/  VIADD R9, R3.reuse, 0xffffffff ;  /* 0xffffffff03097836 */ /* 0x040fe40000000000 */
[-C--:B------:R-:W-:Y:S02]  /*0150*/  IMAD R3, R3, R4.reuse, RZ ;  /* 0x0000000403037224 */ /* 0x080fe400078e02ff */
[----:B------:R-:W-:-:S04]  /*0160*/  IMAD R9, R9, R4, RZ ;  /* 0x0000000409097224 */ /* 0x000fc800078e02ff */
[C---:B------:R-:W-:Y:S01]  /*0170*/  IMAD.IADD R21, R2.reuse, 0x1, R9 ;  /* 0x0000000102157824 */ /* 0x040fe200078e0209 */
[----:B------:R-:W-:-:S04]  /*0180*/  IADD3 R8, P0, PT, R2, R9, RZ ;  /* 0x0000000902087210 */ /* 0x000fc80007f1e0ff */
[----:B------:R-:W-:Y:S02]  /*0190*/  LEA.HI.X.SX32 R9, R9, RZ, 0x1, P0 ;  /* 0x000000ff09097211 */ /* 0x000fe400000f0eff */
[----:B-1----:R-:W-:-:S04]  /*01a0*/  LEA R22, P0, R8, UR6, 0x3 ;  /* 0x0000000608167c11 */ /* 0x002fc8000f8018ff */
[----:B------:R-:W-:Y:S01]  /*01b0*/  LEA.HI.X R23, R8, UR7, R9, 0x3, P0 ;  /* 0x0000000708177c11 */ /* 0x000fe200080f1c09 */
[----:B0-----:R-:W-:Y:S01]  /*01c0*/  IMAD.WIDE R6, R21, 0x8, R6 ;  /* 0x0000000815067825 */ /* 0x001fe200078e0206 */
[----:B------:R-:W-:-:S04]  /*01d0*/  IADD3 R8, P0, PT, R2, R3, RZ ;  /* 0x0000000302087210 */ /* 0x000fc80007f1e0ff */
[----:B------:R-:W2:Y:S04]  /*01e0*/  LDG.E.64 R18, desc[UR4][R6.64] ;  /* 0x0000000406127981 */ /* 0x000ea8000c1e1b00 */
[----:B------:R-:W2:Y:S01]  /*01f0*/  LDG.E.64 R22, desc[UR4][R22.64+-0x8] ;  /* 0xfffff80416167981 */ /* 0x000ea2000c1e1b00 */
[----:B------:R-:W-:Y:S02]  /*0200*/  LEA.HI.X.SX32 R9, R3, RZ, 0x1, P0 ;  /* 0x000000ff03097211 */ /* 0x000fe400000f0eff */
[C---:B------:R-:W-:Y:S01]  /*0210*/  LEA R16, P0, R8.reuse, UR6, 0x3 ;  /* 0x0000000608107c11 */ /* 0x040fe2000f8018ff */
[----:B------:R-:W3:Y:S03]  /*0220*/  LDG.E.64 R14, desc[UR4][R6.64+0x8] ;  /* 0x00000804060e7981 */ /* 0x000ee6000c1e1b00 */
[----:B------:R-:W-:Y:S01]  /*0230*/  LEA.HI.X R17, R8, UR7, R9, 0x3, P0 ;  /* 0x0000000708117c11 */ /* 0x000fe200080f1c09 */
[----:B------:R-:W-:-:S05]  /*0240*/  IMAD.WIDE R24, R4, 0x8, R6 ;  /* 0x0000000804187825 */ /* 0x000fca00078e0206 */
[----:B------:R-:W4:Y:S01]  /*0250*/  LDG.E.64 R16, desc[UR4][R16.64+-0x8] ;  /* 0xfffff80410107981 */ /* 0x000f22000c1e1b00 */
[----:B------:R-:W-:-:S03]  /*0260*/  IMAD.IADD R3, R3, 0x1, R4 ;  /* 0x0000000103037824 */ /* 0x000fc600078e0204 */
[----:B------:R-:W5:Y:S02]  /*0270*/  LDG.E.64 R12, desc[UR4][R24.64] ;  /* 0x00000004180c7981 */ /* 0x000f64000c1e1b00 */
[----:B------:R-:W-:Y:S02]  /*0280*/  IADD3 R2, P0, PT, R2, R3, RZ ;  /* 0x0000000302027210 */ /* 0x000fe40007f1e0ff */
[----:B------:R-:W5:Y:S02]  /*0290*/  LDG.E.64 R10, desc[UR4][R24.64+0x8] ;  /* 0x00000804180a7981 */ /* 0x000f64000c1e1b00 */
[----:B------:R-:W-:Y:S02]  /*02a0*/  LEA.HI.X.SX32 R3, R3, RZ, 0x1, P0 ;  /* 0x000000ff03037211 */ /* 0x000fe400000f0eff */
[----:B------:R-:W-:-:S04]  /*02b0*/  LEA R8, P0, R2, UR6, 0x3 ;  /* 0x0000000602087c11 */ /* 0x000fc8000f8018ff */
[----:B------:R-:W-:Y:S01]  /*02c0*/  LEA.HI.X R9, R2, UR7, R3, 0x3, P0 ;  /* 0x0000000702097c11 */ /* 0x000fe200080f1c03 */
[----:B------:R-:W-:-:S05]  /*02d0*/  IMAD.WIDE R26, R4, 0x8, R24 ;  /* 0x00000008041a7825 */ /* 0x000fca00078e0218 */
[----:B------:R-:W5:Y:S04]  /*02e0*/  LDG.E.64 R8, desc[UR4][R8.64+-0x8] ;  /* 0xfffff80408087981 */ /* 0x000f68000c1e1b00 */
[----:B------:R-:W5:Y:S04]  /*02f0*/  LDG.E.64 R6, desc[UR4][R26.64] ;  /* 0x000000041a067981 */ /* 0x000f68000c1e1b00 */
[----:B------:R-:W5:Y:S01]  /*0300*/  LDG.E.64 R2, desc[UR4][R26.64+0x8] ;  /* 0x000008041a027981 */ /* 0x000f62000c1e1b00 */
[----:B------:R-:W-:Y:S01]  /*0310*/  BSSY.RECONVERGENT B1, `(.L_x_2) ;  /* 0x000001c000017945 */ /* 0x000fe20003800200 */
[----:B------:R-:W-:Y:S01]  /*0320*/  IMAD.IADD R4, R21, 0x1, R4 ;  /* 0x0000000115047824 */ /* 0x000fe200078e0204 */
[----:B--2---:R-:W-:Y:S01]  /*0330*/  DADD R22, R22, R18 ;  /* 0x0000000016167229 */ /* 0x004fe20000000012 */
[----:B------:R-:W0:Y:S07]  /*0340*/  MUFU.RCP64H R19, 9 ;  /* 0x4022000000137908 */ /* 0x000e2e0000001800 */
[----:B---3--:R-:W-:Y:S01]  /*0350*/  DADD R14, R22, R14 ;  /* 0x00000000160e7229 */ /* 0x008fe2000000000e */
[----:B------:R-:W-:-:S07]  /*0360*/  IMAD.MOV.U32 R18, RZ, RZ, 0x1 ;  /* 0x00000001ff127424 */ /* 0x000fce00078e00ff */
[----:B----4-:R-:W-:Y:S01]  /*0370*/  DADD R16, R14, R16 ;  /* 0x000000000e107229 */ /* 0x010fe20000000010 */
[----:B------:R-:W-:Y:S02]  /*0380*/  IMAD.MOV.U32 R14, RZ, RZ, 0x0 ;  /* 0x00000000ff0e7424 */ /* 0x000fe400078e00ff */
[----:B------:R-:W-:-:S05]  /*0390*/  IMAD.MOV.U32 R15, RZ, RZ, 0x40220000 ;  /* 0x40220000ff0f7424 */ /* 0x000fca00078e00ff */
[----:B-----5:R-:W-:Y:S02]  /*03a0*/  DADD R12, R16, R12 ;  /* 0x00000000100c7229 */ /* 0x020fe4000000000c */
[----:B0-----:R-:W-:-:S06]  /*03b0*/  DFMA R22, R18, -R14, 1 ;  /* 0x3ff000001216742b */ /* 0x001fcc000000080e */
[----:B------:R-:W-:Y:S02]  /*03c0*/  DADD R10, R12, R10 ;  /* 0x000000000c0a7229 */ /* 0x000fe4000000000a */
[----:B------:R-:W-:-:S06]  /*03d0*/  DFMA R22, R22, R22, R22 ;  /* 0x000000161616722b */ /* 0x000fcc0000000016 */
[----:B------:R-:W-:Y:S02]  /*03e0*/  DADD R8, R10, R8 ;  /* 0x000000000a087229 */ /* 0x000fe40000000008 */
[----:B------:R-:W-:-:S06]  /*03f0*/  DFMA R22, R18, R22, R18 ;  /* 0x000000161216722b */ /* 0x000fcc0000000012 */
[----:B------:R-:W-:Y:S02]  /*0400*/  DADD R6, R8, R6 ;  /* 0x0000000008067229 */ /* 0x000fe40000000006 */
[----:B------:R-:W-:-:S06]  /*0410*/  DFMA R14, R22, -R14, 1 ;  /* 0x3ff00000160e742b */ /* 0x000fcc000000080e */
[----:B------:R-:W-:Y:S02]  /*0420*/  DADD R6, R6, R2 ;  /* 0x0000000006067229 */ /* 0x000fe40000000002 */
[----:B------:R-:W-:-:S08]  /*0430*/  DFMA R14, R22, R14, R22 ;  /* 0x0000000e160e722b */ /* 0x000fd00000000016 */
[----:B------:R-:W-:-:S08]  /*0440*/  DMUL R2, R6, R14 ;  /* 0x0000000e06027228 */ /* 0x000fd00000000000 */
[----:B------:R-:W-:-:S08]  /*0450*/  DFMA R8, R2, -9, R6 ;  /* 0xc02200000208782b */ /* 0x000fd00000000006 */
[----:B------:R-:W-:Y:S01]  /*0460*/  DFMA R2, R14, R8, R2 ;  /* 0x000000080e02722b */ /* 0x000fe20000000002 */
[----:B------:R-:W-:-:S09]  /*0470*/  FSETP.GEU.AND P1, PT, |R7|, 6.5827683646048100446e-37, PT ;  /* 0x036000000700780b */ /* 0x000fd20003f2e200 */
[----:B------:R-:W-:-:S05]  /*0480*/  FFMA R8, RZ, 2.53125, R3 ;  /* 0x40220000ff087823 */ /* 0x000fca0000000003 */
[----:B------:R-:W-:-:S13]  /*0490*/  FSETP.GT.AND P0, PT, |R8|, 1.469367938527859385e-39, PT ;  /* 0x001000000800780b */ /* 0x000fda0003f04200 */
[----:B------:R-:W-:Y:S05]  /*04a0*/  @P0 BRA P1, `(.L_x_3) ;  /* 0x0000000000080947 */ /* 0x000fea0000800000 */
[----:B------:R-:W-:-:S07]  /*04b0*/  MOV R10, 0x4d0 ;  /* 0x000004d0000a7802 */ /* 0x000fce0000000f00 */
[----:B------:R-:W-:Y:S05]  /*04c0*/  CALL.REL.NOINC `($__internal_0_$__cuda_sm20_div_rn_f64_full) ;  /* 0x00000000005c7944 */ /* 0x000fea0003c00000 */
.L_x_3:
[----:B------:R-:W-:Y:S05]  /*04d0*/  BSYNC.RECONVERGENT B1 ;  /* 0x0000000000017941 */ /* 0x000fea0003800200 */
.L_x_2:
[----:B------:R-:W0:Y:S02]  /*04e0*/  LDC.64 R6, c[0x0][0x388] ;  /* 0x0000e200ff067b82 */ /* 0x000e240000000a00 */
[----:B0-----:R-:W-:-:S05]  /*04f0*/  IMAD.WIDE R6, R4, 0x8, R6 ;  /* 0x0000000804067825 */ /* 0x001fca00078e0206 */
[----:B------:R0:W-:Y:S02]  /*0500*/  STG.E.64 desc[UR4][R6.64], R2 ;  /* 0x0000000206007986 */ /* 0x0001e4000c101b04 */
.L_x_1:
[----:B------:R-:W-:Y:S05]  /*0510*/  BSYNC.RECONVERGENT B0 ;  /* 0x0000000000007941 */ /* 0x000fea0003800200 */
.L_x_0:
[----:B------:R-:W-:-:S13]  /*0520*/  LOP3.LUT P0, RZ, R5, R0, RZ, 0xfc, !PT ;  /* 0x0000000005ff7212 */ /* 0x000fda000780fcff */
[----:B------:R-:W-:Y:S05]  /*0530*/  @P0 EXIT ;  /* 0x000000000000094d */ /* 0x000fea0003800000 */
[----:B0-----:R-:W0:Y:S01]  /*0540*/  LDC R3, c[0x0][0x390] ;  /* 0x0000e400ff037b82 */ /* 0x001e220000000800 */
[----:B------:R-:W-:-:S07]  /*0550*/  IMAD.MOV.U32 R6, RZ, RZ, 0x0 ;  /* 0x00000000ff067424 */ /* 0x000fce00078e00ff */
[----:B------:R-:W1:Y:S01]  /*0560*/  LDC.64 R4, c[0x0][0x388] ;  /* 0x0000e200ff047b82 */ /* 0x000e620000000a00 */
[----:B0-----:R-:W-:-:S04]  /*0570*/  LEA.HI R0, R3, R3, RZ, 0x1 ;  /* 0x0000000303007211 */ /* 0x001fc800078f08ff */
[----:B------:R-:W-:-:S05]  /*0580*/  SHF.R.S32.HI R0, RZ, 0x1, R0 ;  /* 0x00000001ff007819 */ /* 0x000fca0000011400 */
[CC--:B------:R-:W-:Y:S02]  /*0590*/  IMAD R7, R0.reuse, R3.reuse, -R3 ;  /* 0x0000000300077224 */ /* 0x0c0fe400078e0a03 */
[C---:B------:R-:W-:Y:S02]  /*05a0*/  IMAD R3, R0.reuse, R3, R0 ;  /* 0x0000000300037224 */ /* 0x040fe400078e0200 */
[----:B------:R-:W-:Y:S02]  /*05b0*/  IMAD.IADD R9, R0, 0x1, R7 ;  /* 0x0000000100097824 */ /* 0x000fe400078e0207 */
[----:B------:R-:W-:Y:S02]  /*05c0*/  IMAD.MOV.U32 R7, RZ, RZ, 0x408f4000 ;  /* 0x408f4000ff077424 */ /* 0x000fe400078e00ff */
[----:B-1----:R-:W-:-:S04]  /*05d0*/  IMAD.WIDE R2, R3, 0x8, R4 ;  /* 0x0000000803027825 */ /* 0x002fc800078e0204 */
[----:B------:R-:W-:Y:S01]  /*05e0*/  IMAD.WIDE R4, R9, 0x8, R4 ;  /* 0x0000000809047825 */ /* 0x000fe200078e0204 */
[----:B------:R-:W-:Y:S04]  /*05f0*/  STG.E.64 desc[UR4][R2.64], R6 ;  /* 0x0000000602007986 */ /* 0x000fe8000c101b04 */
[----:B------:R-:W-:Y:S04]  /*0600*/  STG.E.64 desc[UR4][R4.64], R6 ;  /* 0x0000000604007986 */ /* 0x000fe8000c101b04 */
[----:B------:R-:W-:Y:S04]  /*0610*/  STG.E.64 desc[UR4][R4.64+-0x8], R6 ;  /* 0xfffff80604007986 */ /* 0x000fe8000c101b04 */
[----:B------:R-:W-:Y:S01]  /*0620*/  STG.E.64 desc[UR4][R2.64+-0x8], R6 ;  /* 0xfffff80602007986 */ /* 0x000fe2000c101b04 */
[----:B------:R-:W-:Y:S05]  /*0630*/  EXIT ;  /* 0x000000000000794d */ /* 0x000fea0003800000 */
        .weak           $__internal_0_$__cuda_sm20_div_rn_f64_full
        .type           $__internal_0_$__cuda_sm20_div_rn_f64_full,@function
        .size           $__internal_0_$__cuda_sm20_div_rn_f64_full,(.L_x_9 - $__internal_0_$__cuda_sm20_div_rn_f64_full)
$__internal_0_$__cuda_sm20_div_rn_f64_full:
[----:B------:R-:W-:Y:S01]  /*0640*/  IMAD.MOV.U32 R3, RZ, RZ, 0x3ff20000 ;  /* 0x3ff20000ff037424 */ /* 0x000fe200078e00ff */
[C---:B------:R-:W-:Y:S01]  /*0650*/  FSETP.GEU.AND P1, PT, |R7|.reuse, 1.469367938527859385e-39, PT ;  /* 0x001000000700780b */ /* 0x040fe20003f2e200 */
[----:B------:R-:W-:Y:S01]  /*0660*/  IMAD.MOV.U32 R2, RZ, RZ, 0x0 ;  /* 0x00000000ff027424 */ /* 0x000fe200078e00ff */
[----:B------:R-:W-:Y:S01]  /*0670*/  LOP3.LUT R11, R7, 0x7ff00000, RZ, 0xc0, !PT ;  /* 0x7ff00000070b7812 */ /* 0x000fe200078ec0ff */
[----:B------:R-:W0:Y:S01]  /*0680*/  MUFU.RCP64H R9, R3 ;  /* 0x0000000300097308 */ /* 0x000e220000001800 */
[----:B------:R-:W-:Y:S01]  /*0690*/  IMAD.MOV.U32 R8, RZ, RZ, 0x1 ;  /* 0x00000001ff087424 */ /* 0x000fe200078e00ff */
[----:B------:R-:W-:Y:S01]  /*06a0*/  BSSY.RECONVERGENT B2, `(.L_x_4) ;  /* 0x0000045000027945 */ /* 0x000fe20003800200 */
[----:B------:R-:W-:Y:S01]  /*06b0*/  IMAD.MOV.U32 R15, RZ, RZ, 0x1ca00000 ;  /* 0x1ca00000ff0f7424 */ /* 0x000fe200078e00ff */
[----:B------:R-:W-:Y:S01]  /*06c0*/  ISETP.GE.U32.AND P0, PT, R11, 0x40200000, PT ;  /* 0x402000000b00780c */ /* 0x000fe20003f06070 */
[----:B------:R-:W-:Y:S02]  /*06d0*/  IMAD.MOV.U32 R20, RZ, RZ, R11 ;  /* 0x000000ffff147224 */ /* 0x000fe400078e000b */
[----:B------:R-:W-:Y:S01]  /*06e0*/  IMAD.MOV.U32 R21, RZ, RZ, 0x40200000 ;  /* 0x40200000ff157424 */ /* 0x000fe200078e00ff */
[----:B------:R-:W-:-:S03]  /*06f0*/  SEL R15, R15, 0x63400000, !P0 ;  /* 0x634000000f0f7807 */ /* 0x000fc60004000000 */
[----:B------:R-:W-:Y:S01]  /*0700*/  VIADD R22, R21, 0xffffffff ;  /* 0xffffffff15167836 */ /* 0x000fe20000000000 */
[----:B0-----:R-:W-:-:S08]  /*0710*/  DFMA R12, R8, -R2, 1 ;  /* 0x3ff00000080c742b */ /* 0x001fd00000000802 */
[----:B------:R-:W-:-:S08]  /*0720*/  DFMA R12, R12, R12, R12 ;  /* 0x0000000c0c0c722b */ /* 0x000fd0000000000c */
[----:B------:R-:W-:Y:S01]  /*0730*/  DFMA R16, R8, R12, R8 ;  /* 0x0000000c0810722b */ /* 0x000fe20000000008 */
[C-C-:B------:R-:W-:Y:S01]  /*0740*/  @!P1 LOP3.LUT R12, R15.reuse, 0x80000000, R7.reuse, 0xf8, !PT ;  /* 0x800000000f0c9812 */ /* 0x140fe200078ef807 */
[----:B------:R-:W-:Y:S01]  /*0750*/  IMAD.MOV.U32 R8, RZ, RZ, R6 ;  /* 0x000000ffff087224 */ /* 0x000fe200078e0006 */
[----:B------:R-:W-:Y:S02]  /*0760*/  LOP3.LUT R9, R15, 0x800fffff, R7, 0xf8, !PT ;  /* 0x800fffff0f097812 */ /* 0x000fe400078ef807 */
[----:B------:R-:W-:Y:S01]  /*0770*/  @!P1 LOP3.LUT R13, R12, 0x100000, RZ, 0xfc, !PT ;  /* 0x001000000c0d9812 */ /* 0x000fe200078efcff */
[----:B------:R-:W-:Y:S02]  /*0780*/  @!P1 IMAD.MOV.U32 R12, RZ, RZ, RZ ;  /* 0x000000ffff0c9224 */ /* 0x000fe400078e00ff */
[----:B------:R-:W-:-:S04]  /*0790*/  DFMA R18, R16, -R2, 1 ;  /* 0x3ff000001012742b */ /* 0x000fc80000000802 */
[----:B------:R-:W-:-:S04]  /*07a0*/  @!P1 DFMA R8, R8, 2, -R12 ;  /* 0x400000000808982b */ /* 0x000fc8000000080c */
[----:B------:R-:W-:-:S06]  /*07b0*/  DFMA R12, R16, R18, R16 ;  /* 0x00000012100c722b */ /* 0x000fcc0000000010 */
[----:B------:R-:W-:Y:S02]  /*07c0*/  @!P1 LOP3.LUT R20, R9, 0x7ff00000, RZ, 0xc0, !PT ;  /* 0x7ff0000009149812 */ /* 0x000fe400078ec0ff */
[----:B------:R-:W-:-:S03]  /*07d0*/  DMUL R16, R12, R8 ;  /* 0x000000080c107228 */ /* 0x000fc60000000000 */
[----:B------:R-:W-:-:S05]  /*07e0*/  VIADD R14, R20, 0xffffffff ;  /* 0xffffffff140e7836 */ /* 0x000fca0000000000 */
[----:B------:R-:W-:Y:S01]  /*07f0*/  DFMA R18, R16, -R2, R8 ;  /* 0x800000021012722b */ /* 0x000fe20000000008 */
[----:B------:R-:W-:-:S04]  /*0800*/  ISETP.GT.U32.AND P0, PT, R14, 0x7feffffe, PT ;  /* 0x7feffffe0e00780c */ /* 0x000fc80003f04070 */
[----:B------:R-:W-:-:S03]  /*0810*/  ISETP.GT.U32.OR P0, PT, R22, 0x7feffffe, P0 ;  /* 0x7feffffe1600780c */ /* 0x000fc60000704470 */
[----:B------:R-:W-:-:S10]  /*0820*/  DFMA R12, R12, R18, R16 ;  /* 0x000000120c0c722b */ /* 0x000fd40000000010 */
[----:B------:R-:W-:Y:S05]  /*0830*/  @P0 BRA `(.L_x_5) ;  /* 0x0000000000680947 */ /* 0x000fea0003800000 */
[----:B------:R-:W-:-:S05]  /*0840*/  IMAD.MOV.U32 R6, RZ, RZ, 0x40200000 ;  /* 0x40200000ff067424 */ /* 0x000fca00078e00ff */
[----:B------:R-:W-:-:S04]  /*0850*/  VIADDMNMX R11, R11, -R6, 0xb9600000, !PT ;  /* 0xb96000000b0b7446 */ /* 0x000fc80007800906 */
[----:B------:R-:W-:-:S05]  /*0860*/  VIMNMX R6, PT, PT, R11, 0x46a00000, PT ;  /* 0x46a000000b067848 */ /* 0x000fca0003fe0100 */
[----:B------:R-:W-:Y:S02]  /*0870*/  IMAD.IADD R11, R6, 0x1, -R15 ;  /* 0x00000001060b7824 */ /* 0x000fe400078e0a0f */
[----:B------:R-:W-:Y:S02]  /*0880*/  IMAD.MOV.U32 R6, RZ, RZ, RZ ;  /* 0x000000ffff067224 */ /* 0x000fe400078e00ff */
[----:B------:R-:W-:-:S06]  /*0890*/  VIADD R7, R11, 0x7fe00000 ;  /* 0x7fe000000b077836 */ /* 0x000fcc0000000000 */
[----:B------:R-:W-:-:S10]  /*08a0*/  DMUL R14, R12, R6 ;  /* 0x000000060c0e7228 */ /* 0x000fd40000000000 */
[----:B------:R-:W-:-:S13]  /*08b0*/  FSETP.GTU.AND P0, PT, |R15|, 1.469367938527859385e-39, PT ;  /* 0x001000000f00780b */ /* 0x000fda0003f0c200 */
[----:B------:R-:W-:Y:S05]  /*08c0*/  @P0 BRA `(.L_x_6) ;  /* 0x0000000000880947 */ /* 0x000fea0003800000 */
[----:B------:R-:W-:Y:S01]  /*08d0*/  DFMA R2, R12, -R2, R8 ;  /* 0x800000020c02722b */ /* 0x000fe20000000008 */
[----:B------:R-:W-:-:S09]  /*08e0*/  IMAD.MOV.U32 R6, RZ, RZ, RZ ;  /* 0x000000ffff067224 */ /* 0x000fd200078e00ff */
[C---:B------:R-:W-:Y:S02]  /*08f0*/  FSETP.NEU.AND P0, PT, R3.reuse, RZ, PT ;  /* 0x000000ff0300720b */ /* 0x040fe40003f0d000 */
[----:B------:R-:W-:-:S04]  /*0900*/  LOP3.LUT R2, R3, 0x40220000, RZ, 0x3c, !PT ;  /* 0x4022000003027812 */ /* 0x000fc800078e3cff */
[----:B------:R-:W-:-:S04]  /*0910*/  LOP3.LUT R9, R2, 0x80000000, RZ, 0xc0, !PT ;  /* 0x8000000002097812 */ /* 0x000fc800078ec0ff */
[----:B------:R-:W-:-:S03]  /*0920*/  LOP3.LUT R7, R9, R7, RZ, 0xfc, !PT ;  /* 0x0000000709077212 */ /* 0x000fc600078efcff */
[----:B------:R-:W-:Y:S05]  /*0930*/  @!P0 BRA `(.L_x_6) ;  /* 0x00000000006c8947 */ /* 0x000fea0003800000 */
[----:B------:R-:W-:Y:S01]  /*0940*/  IMAD.MOV R3, RZ, RZ, -R11 ;  /* 0x000000ffff037224 */ /* 0x000fe200078e0a0b */
[----:B------:R-:W-:Y:S01]  /*0950*/  DMUL.RP R6, R12, R6 ;  /* 0x000000060c067228 */ /* 0x000fe20000008000 */
[----:B------:R-:W-:Y:S01]  /*0960*/  IMAD.MOV.U32 R2, RZ, RZ, RZ ;  /* 0x000000ffff027224 */ /* 0x000fe200078e00ff */
[----:B------:R-:W-:-:S05]  /*0970*/  IADD3 R11, PT, PT, -R11, -0x43300000, RZ ;  /* 0xbcd000000b0b7810 */ /* 0x000fca0007ffe1ff */
[----:B------:R-:W-:-:S03]  /*0980*/  DFMA R2, R14, -R2, R12 ;  /* 0x800000020e02722b */ /* 0x000fc6000000000c */
[----:B------:R-:W-:-:S07]  /*0990*/  LOP3.LUT R9, R7, R9, RZ, 0x3c, !PT ;  /* 0x0000000907097212 */ /* 0x000fce00078e3cff */
[----:B------:R-:W-:-:S04]  /*09a0*/  FSETP.NEU.AND P0, PT, |R3|, R11, PT ;  /* 0x0000000b0300720b */ /* 0x000fc80003f0d200 */
[----:B------:R-:W-:Y:S02]  /*09b0*/  FSEL R14, R6, R14, !P0 ;  /* 0x0000000e060e7208 */ /* 0x000fe40004000000 */
[----:B------:R-:W-:Y:S01]  /*09c0*/  FSEL R15, R9, R15, !P0 ;  /* 0x0000000f090f7208 */ /* 0x000fe20004000000 */
[----:B------:R-:W-:Y:S06]  /*09d0*/  BRA `(.L_x_6) ;  /* 0x0000000000447947 */ /* 0x000fec0003800000 */
.L_x_5:
[----:B------:R-:W-:-:S14]  /*09e0*/  DSETP.NAN.AND P0, PT, R6, R6, PT ;  /* 0x000000060600722a */ /* 0x000fdc0003f08000 */
[----:B------:R-:W-:Y:S05]  /*09f0*/  @P0 BRA `(.L_x_7) ;  /* 0x0000000000340947 */ /* 0x000fea0003800000 */
[----:B------:R-:W-:Y:S01]  /*0a00*/  ISETP.NE.AND P0, PT, R20, R21, PT ;  /* 0x000000151400720c */ /* 0x000fe20003f05270 */
[----:B------:R-:W-:Y:S02]  /*0a10*/  IMAD.MOV.U32 R14, RZ, RZ, 0x0 ;  /* 0x00000000ff0e7424 */ /* 0x000fe400078e00ff */
[----:B------:R-:W-:-:S10]  /*0a20*/  IMAD.MOV.U32 R15, RZ, RZ, -0x80000 ;  /* 0xfff80000ff0f7424 */ /* 0x000fd400078e00ff */
[----:B------:R-:W-:Y:S05]  /*0a30*/  @!P0 BRA `(.L_x_6) ;  /* 0x00000000002c8947 */ /* 0x000fea0003800000 */
[----:B------:R-:W-:Y:S02]  /*0a40*/  ISETP.NE.AND P0, PT, R20, 0x7ff00000, PT ;  /* 0x7ff000001400780c */ /* 0x000fe40003f05270 */
[----:B------:R-:W-:Y:S02]  /*0a50*/  LOP3.LUT R6, R7, 0x40220000, RZ, 0x3c, !PT ;  /* 0x4022000007067812 */ /* 0x000fe400078e3cff */
[----:B------:R-:W-:Y:S02]  /*0a60*/  ISETP.EQ.OR P0, PT, R21, RZ, !P0 ;  /* 0x000000ff1500720c */ /* 0x000fe40004702670 */
[----:B------:R-:W-:-:S11]  /*0a70*/  LOP3.LUT R15, R6, 0x80000000, RZ, 0xc0, !PT ;  /* 0x80000000060f7812 */ /* 0x000fd600078ec0ff */
[----:B------:R-:W-:Y:S01]  /*0a80*/  @P0 LOP3.LUT R2, R15, 0x7ff00000, RZ, 0xfc, !PT ;  /* 0x7ff000000f020812 */ /* 0x000fe200078efcff */
[----:B------:R-:W-:Y:S02]  /*0a90*/  @!P0 IMAD.MOV.U32 R14, RZ, RZ, RZ ;  /* 0x000000ffff0e8224 */ /* 0x000fe400078e00ff */
[----:B------:R-:W-:Y:S02]  /*0aa0*/  @P0 IMAD.MOV.U32 R14, RZ, RZ, RZ ;  /* 0x000000ffff0e0224 */ /* 0x000fe400078e00ff */
[----:B------:R-:W-:Y:S01]  /*0ab0*/  @P0 IMAD.MOV.U32 R15, RZ, RZ, R2 ;  /* 0x000000ffff0f0224 */ /* 0x000fe200078e0002 */
[----:B------:R-:W-:Y:S06]  /*0ac0*/  BRA `(.L_x_6) ;  /* 0x0000000000087947 */ /* 0x000fec0003800000 */
.L_x_7:
[----:B------:R-:W-:Y:S01]  /*0ad0*/  LOP3.LUT R15, R7, 0x80000, RZ, 0xfc, !PT ;  /* 0x00080000070f7812 */ /* 0x000fe200078efcff */
[----:B------:R-:W-:-:S07]  /*0ae0*/  IMAD.MOV.U32 R14, RZ, RZ, R6 ;  /* 0x000000ffff0e7224 */ /* 0x000fce00078e0006 */
.L_x_6:
[----:B------:R-:W-:Y:S05]  /*0af0*/  BSYNC.RECONVERGENT B2 ;  /* 0x0000000000027941 */ /* 0x000fea0003800200 */
.L_x_4:
[----:B------:R-:W-:Y:S02]  /*0b00*/  IMAD.MOV.U32 R11, RZ, RZ, 0x0 ;  /* 0x00000000ff0b7424 */ /* 0x000fe400078e00ff */
[----:B------:R-:W-:Y:S02]  /*0b10*/  IMAD.MOV.U32 R2, RZ, RZ, R14 ;  /* 0x000000ffff027224 */ /* 0x000fe400078e000e */
[----:B------:R-:W-:Y:S01]  /*0b20*/  IMAD.MOV.U32 R3, RZ, RZ, R15 ;  /* 0x000000ffff037224 */ /* 0x000fe200078e000f */
[----:B------:R-:W-:Y:S06]  /*0b30*/  RET.REL.NODEC R10 `(_Z6kernelPdS_i) ;  /* 0xfffffff40a307950 */ /* 0x000fec0003c3ffff */
.L_x_8:
[----:B------:R-:W-:-:S00]  /*0b40*/  BRA `(.L_x_8) ;  /* 0xfffffffc00fc7947 */ /* 0x000fc0000383ffff */
[----:B------:R-:W-:-:S00]  /*0b50*/  NOP ;  /* 0x0000000000007918 */ /* 0x000fc00000000000 */
        /* <DEDUP_REMOVED lines=10> */
.L_x_9:


//--------------------- .nv.shared.reserved.0     --------------------------
	.section	.nv.shared.reserved.0,"aw",@nobits
	.weak		__nv_reservedSMEM_offset_0_alias
	.size		__nv_reservedSMEM_offset_0_alias, 0, 64
	.other		__nv_reservedSMEM_offset_0_alias,@"STO_CUDA_RESERVED_SHARED STV_DEFAULT"
__nv_reservedSMEM_offset_0_alias:
	.zero		0
	.zero		64


//--------------------- .nv.constant0._Z6kernelPdS_i --------------------------
	.section	.nv.constant0._Z6kernelPdS_i,"a",@progbits
	.sectionflags	@""
	.align	4
.nv.constant0._Z6kernelPdS_i:
	.zero		916


//--------------------- SYMBOLS --------------------------

	.type		.nv.reservedSmem.offset0,@object
	.size		.nv.reservedSmem.offset0,0x4
